//
// Generated by NVIDIA NVVM Compiler
//
// Compiler Build ID: CL-36424714
// Cuda compilation tools, release 13.0, V13.0.88
// Based on NVVM 20.0.0
//

.version 9.0
.target sm_100
.address_size 64

	// .globl	_Z6GSrandP17curandStateXORWOWj
.global .align 4 .b8 precalc_xorwow_matrix[102400];
.global .align 4 .b8 precalc_xorwow_offset_matrix[102400];
.global .align 4 .b8 mrg32k3aM1[2304];
.global .align 4 .b8 mrg32k3aM2[2304];
.global .align 4 .b8 mrg32k3aM1SubSeq[2016];
.global .align 4 .b8 mrg32k3aM2SubSeq[2016];
.global .align 4 .b8 mrg32k3aM1Seq[2304];
.global .align 4 .b8 mrg32k3aM2Seq[2304];
.const .align 8 .b8 __cr_lgamma_table[72];

.visible .entry _Z6GSrandP17curandStateXORWOWj(
	.param .u64 .ptr .align 1 _Z6GSrandP17curandStateXORWOWj_param_0,
	.param .u32 _Z6GSrandP17curandStateXORWOWj_param_1
)
{
	.reg .pred 	%p<24>;
	.reg .b32 	%r<410>;
	.reg .b64 	%rd<18>;

	ld.param.u64 	%rd8, [_Z6GSrandP17curandStateXORWOWj_param_0];
	ld.param.u32 	%r182, [_Z6GSrandP17curandStateXORWOWj_param_1];
	cvta.to.global.u64 	%rd9, %rd8;
	mov.u32 	%r183, %ctaid.x;
	mov.u32 	%r184, %ntid.x;
	mul.lo.s32 	%r185, %r183, %r184;
	mov.u32 	%r186, %tid.x;
	mul.lo.s32 	%r187, %r185, %r186;
	cvt.s64.s32 	%rd17, %r187;
	mul.wide.s32 	%rd10, %r187, 48;
	add.s64 	%rd2, %rd9, %rd10;
	xor.b32  	%r188, %r182, -1429050551;
	mul.lo.s32 	%r189, %r188, 1099087573;
	add.s32 	%r190, %r189, -638133224;
	add.s32 	%r191, %r189, 123456789;
	st.global.v2.u32 	[%rd2], {%r190, %r191};
	xor.b32  	%r192, %r189, 362436069;
	mov.b32 	%r193, -123459836;
	st.global.v2.u32 	[%rd2+8], {%r192, %r193};
	add.s32 	%r194, %r189, 5783321;
	mov.b32 	%r195, -589760388;
	st.global.v2.u32 	[%rd2+16], {%r195, %r194};
	setp.eq.s32 	%p1, %r187, 0;
	@%p1 bra 	$L__BB0_42;
	mov.b32 	%r316, 0;
	mov.u64 	%rd12, precalc_xorwow_matrix;
$L__BB0_2:
	and.b64  	%rd4, %rd17, 3;
	setp.eq.s64 	%p2, %rd4, 0;
	@%p2 bra 	$L__BB0_41;
	mul.wide.u32 	%rd11, %r316, 3200;
	add.s64 	%rd5, %rd12, %rd11;
	cvt.u32.u64 	%r2, %rd4;
	mov.b32 	%r317, 0;
$L__BB0_4:
	mov.b32 	%r330, 0;
	mov.u32 	%r331, %r330;
	mov.u32 	%r332, %r330;
	mov.u32 	%r333, %r330;
	mov.u32 	%r334, %r330;
	mov.u32 	%r323, %r330;
$L__BB0_5:
	mul.wide.u32 	%rd13, %r323, 4;
	add.s64 	%rd14, %rd2, %rd13;
	ld.global.u32 	%r10, [%rd14+4];
	shl.b32 	%r11, %r323, 5;
	mov.b32 	%r329, 0;
$L__BB0_6:
	.pragma "nounroll";
	shr.u32 	%r200, %r10, %r329;
	and.b32  	%r201, %r200, 1;
	setp.eq.b32 	%p3, %r201, 1;
	not.pred 	%p4, %p3;
	add.s32 	%r202, %r11, %r329;
	mul.lo.s32 	%r203, %r202, 5;
	mul.wide.u32 	%rd15, %r203, 4;
	add.s64 	%rd6, %rd5, %rd15;
	@%p4 bra 	$L__BB0_8;
	ld.global.u32 	%r204, [%rd6];
	xor.b32  	%r334, %r334, %r204;
	ld.global.u32 	%r205, [%rd6+4];
	xor.b32  	%r333, %r333, %r205;
	ld.global.u32 	%r206, [%rd6+8];
	xor.b32  	%r332, %r332, %r206;
	ld.global.u32 	%r207, [%rd6+12];
	xor.b32  	%r331, %r331, %r207;
	ld.global.u32 	%r208, [%rd6+16];
	xor.b32  	%r330, %r330, %r208;
$L__BB0_8:
	and.b32  	%r210, %r200, 2;
	setp.eq.s32 	%p5, %r210, 0;
	@%p5 bra 	$L__BB0_10;
	ld.global.u32 	%r211, [%rd6+20];
	xor.b32  	%r334, %r334, %r211;
	ld.global.u32 	%r212, [%rd6+24];
	xor.b32  	%r333, %r333, %r212;
	ld.global.u32 	%r213, [%rd6+28];
	xor.b32  	%r332, %r332, %r213;
	ld.global.u32 	%r214, [%rd6+32];
	xor.b32  	%r331, %r331, %r214;
	ld.global.u32 	%r215, [%rd6+36];
	xor.b32  	%r330, %r330, %r215;
$L__BB0_10:
	and.b32  	%r217, %r200, 4;
	setp.eq.s32 	%p6, %r217, 0;
	@%p6 bra 	$L__BB0_12;
	ld.global.u32 	%r218, [%rd6+40];
	xor.b32  	%r334, %r334, %r218;
	ld.global.u32 	%r219, [%rd6+44];
	xor.b32  	%r333, %r333, %r219;
	ld.global.u32 	%r220, [%rd6+48];
	xor.b32  	%r332, %r332, %r220;
	ld.global.u32 	%r221, [%rd6+52];
	xor.b32  	%r331, %r331, %r221;
	ld.global.u32 	%r222, [%rd6+56];
	xor.b32  	%r330, %r330, %r222;
$L__BB0_12:
	and.b32  	%r224, %r200, 8;
	setp.eq.s32 	%p7, %r224, 0;
	@%p7 bra 	$L__BB0_14;
	ld.global.u32 	%r225, [%rd6+60];
	xor.b32  	%r334, %r334, %r225;
	ld.global.u32 	%r226, [%rd6+64];
	xor.b32  	%r333, %r333, %r226;
	ld.global.u32 	%r227, [%rd6+68];
	xor.b32  	%r332, %r332, %r227;
	ld.global.u32 	%r228, [%rd6+72];
	xor.b32  	%r331, %r331, %r228;
	ld.global.u32 	%r229, [%rd6+76];
	xor.b32  	%r330, %r330, %r229;
$L__BB0_14:
	and.b32  	%r231, %r200, 16;
	setp.eq.s32 	%p8, %r231, 0;
	@%p8 bra 	$L__BB0_16;
	ld.global.u32 	%r232, [%rd6+80];
	xor.b32  	%r334, %r334, %r232;
	ld.global.u32 	%r233, [%rd6+84];
	xor.b32  	%r333, %r333, %r233;
	ld.global.u32 	%r234, [%rd6+88];
	xor.b32  	%r332, %r332, %r234;
	ld.global.u32 	%r235, [%rd6+92];
	xor.b32  	%r331, %r331, %r235;
	ld.global.u32 	%r236, [%rd6+96];
	xor.b32  	%r330, %r330, %r236;
$L__BB0_16:
	and.b32  	%r238, %r200, 32;
	setp.eq.s32 	%p9, %r238, 0;
	@%p9 bra 	$L__BB0_18;
	ld.global.u32 	%r239, [%rd6+100];
	xor.b32  	%r334, %r334, %r239;
	ld.global.u32 	%r240, [%rd6+104];
	xor.b32  	%r333, %r333, %r240;
	ld.global.u32 	%r241, [%rd6+108];
	xor.b32  	%r332, %r332, %r241;
	ld.global.u32 	%r242, [%rd6+112];
	xor.b32  	%r331, %r331, %r242;
	ld.global.u32 	%r243, [%rd6+116];
	xor.b32  	%r330, %r330, %r243;
$L__BB0_18:
	and.b32  	%r245, %r200, 64;
	setp.eq.s32 	%p10, %r245, 0;
	@%p10 bra 	$L__BB0_20;
	ld.global.u32 	%r246, [%rd6+120];
	xor.b32  	%r334, %r334, %r246;
	ld.global.u32 	%r247, [%rd6+124];
	xor.b32  	%r333, %r333, %r247;
	ld.global.u32 	%r248, [%rd6+128];
	xor.b32  	%r332, %r332, %r248;
	ld.global.u32 	%r249, [%rd6+132];
	xor.b32  	%r331, %r331, %r249;
	ld.global.u32 	%r250, [%rd6+136];
	xor.b32  	%r330, %r330, %r250;
$L__BB0_20:
	and.b32  	%r252, %r200, 128;
	setp.eq.s32 	%p11, %r252, 0;
	@%p11 bra 	$L__BB0_22;
	ld.global.u32 	%r253, [%rd6+140];
	xor.b32  	%r334, %r334, %r253;
	ld.global.u32 	%r254, [%rd6+144];
	xor.b32  	%r333, %r333, %r254;
	ld.global.u32 	%r255, [%rd6+148];
	xor.b32  	%r332, %r332, %r255;
	ld.global.u32 	%r256, [%rd6+152];
	xor.b32  	%r331, %r331, %r256;
	ld.global.u32 	%r257, [%rd6+156];
	xor.b32  	%r330, %r330, %r257;
$L__BB0_22:
	and.b32  	%r259, %r200, 256;
	setp.eq.s32 	%p12, %r259, 0;
	@%p12 bra 	$L__BB0_24;
	ld.global.u32 	%r260, [%rd6+160];
	xor.b32  	%r334, %r334, %r260;
	ld.global.u32 	%r261, [%rd6+164];
	xor.b32  	%r333, %r333, %r261;
	ld.global.u32 	%r262, [%rd6+168];
	xor.b32  	%r332, %r332, %r262;
	ld.global.u32 	%r263, [%rd6+172];
	xor.b32  	%r331, %r331, %r263;
	ld.global.u32 	%r264, [%rd6+176];
	xor.b32  	%r330, %r330, %r264;
$L__BB0_24:
	and.b32  	%r266, %r200, 512;
	setp.eq.s32 	%p13, %r266, 0;
	@%p13 bra 	$L__BB0_26;
	ld.global.u32 	%r267, [%rd6+180];
	xor.b32  	%r334, %r334, %r267;
	ld.global.u32 	%r268, [%rd6+184];
	xor.b32  	%r333, %r333, %r268;
	ld.global.u32 	%r269, [%rd6+188];
	xor.b32  	%r332, %r332, %r269;
	ld.global.u32 	%r270, [%rd6+192];
	xor.b32  	%r331, %r331, %r270;
	ld.global.u32 	%r271, [%rd6+196];
	xor.b32  	%r330, %r330, %r271;
$L__BB0_26:
	and.b32  	%r273, %r200, 1024;
	setp.eq.s32 	%p14, %r273, 0;
	@%p14 bra 	$L__BB0_28;
	ld.global.u32 	%r274, [%rd6+200];
	xor.b32  	%r334, %r334, %r274;
	ld.global.u32 	%r275, [%rd6+204];
	xor.b32  	%r333, %r333, %r275;
	ld.global.u32 	%r276, [%rd6+208];
	xor.b32  	%r332, %r332, %r276;
	ld.global.u32 	%r277, [%rd6+212];
	xor.b32  	%r331, %r331, %r277;
	ld.global.u32 	%r278, [%rd6+216];
	xor.b32  	%r330, %r330, %r278;
$L__BB0_28:
	and.b32  	%r280, %r200, 2048;
	setp.eq.s32 	%p15, %r280, 0;
	@%p15 bra 	$L__BB0_30;
	ld.global.u32 	%r281, [%rd6+220];
	xor.b32  	%r334, %r334, %r281;
	ld.global.u32 	%r282, [%rd6+224];
	xor.b32  	%r333, %r333, %r282;
	ld.global.u32 	%r283, [%rd6+228];
	xor.b32  	%r332, %r332, %r283;
	ld.global.u32 	%r284, [%rd6+232];
	xor.b32  	%r331, %r331, %r284;
	ld.global.u32 	%r285, [%rd6+236];
	xor.b32  	%r330, %r330, %r285;
$L__BB0_30:
	and.b32  	%r287, %r200, 4096;
	setp.eq.s32 	%p16, %r287, 0;
	@%p16 bra 	$L__BB0_32;
	ld.global.u32 	%r288, [%rd6+240];
	xor.b32  	%r334, %r334, %r288;
	ld.global.u32 	%r289, [%rd6+244];
	xor.b32  	%r333, %r333, %r289;
	ld.global.u32 	%r290, [%rd6+248];
	xor.b32  	%r332, %r332, %r290;
	ld.global.u32 	%r291, [%rd6+252];
	xor.b32  	%r331, %r331, %r291;
	ld.global.u32 	%r292, [%rd6+256];
	xor.b32  	%r330, %r330, %r292;
$L__BB0_32:
	and.b32  	%r294, %r200, 8192;
	setp.eq.s32 	%p17, %r294, 0;
	@%p17 bra 	$L__BB0_34;
	ld.global.u32 	%r295, [%rd6+260];
	xor.b32  	%r334, %r334, %r295;
	ld.global.u32 	%r296, [%rd6+264];
	xor.b32  	%r333, %r333, %r296;
	ld.global.u32 	%r297, [%rd6+268];
	xor.b32  	%r332, %r332, %r297;
	ld.global.u32 	%r298, [%rd6+272];
	xor.b32  	%r331, %r331, %r298;
	ld.global.u32 	%r299, [%rd6+276];
	xor.b32  	%r330, %r330, %r299;
$L__BB0_34:
	and.b32  	%r301, %r200, 16384;
	setp.eq.s32 	%p18, %r301, 0;
	@%p18 bra 	$L__BB0_36;
	ld.global.u32 	%r302, [%rd6+280];
	xor.b32  	%r334, %r334, %r302;
	ld.global.u32 	%r303, [%rd6+284];
	xor.b32  	%r333, %r333, %r303;
	ld.global.u32 	%r304, [%rd6+288];
	xor.b32  	%r332, %r332, %r304;
	ld.global.u32 	%r305, [%rd6+292];
	xor.b32  	%r331, %r331, %r305;
	ld.global.u32 	%r306, [%rd6+296];
	xor.b32  	%r330, %r330, %r306;
$L__BB0_36:
	and.b32  	%r308, %r200, 32768;
	setp.eq.s32 	%p19, %r308, 0;
	@%p19 bra 	$L__BB0_38;
	ld.global.u32 	%r309, [%rd6+300];
	xor.b32  	%r334, %r334, %r309;
	ld.global.u32 	%r310, [%rd6+304];
	xor.b32  	%r333, %r333, %r310;
	ld.global.u32 	%r311, [%rd6+308];
	xor.b32  	%r332, %r332, %r311;
	ld.global.u32 	%r312, [%rd6+312];
	xor.b32  	%r331, %r331, %r312;
	ld.global.u32 	%r313, [%rd6+316];
	xor.b32  	%r330, %r330, %r313;
$L__BB0_38:
	add.s32 	%r329, %r329, 16;
	setp.ne.s32 	%p20, %r329, 32;
	@%p20 bra 	$L__BB0_6;
	mad.lo.s32 	%r314, %r323, -31, %r11;
	add.s32 	%r323, %r314, 1;
	setp.ne.s32 	%p21, %r323, 5;
	@%p21 bra 	$L__BB0_5;
	st.global.u32 	[%rd2+4], %r334;
	st.global.u32 	[%rd2+8], %r333;
	st.global.u32 	[%rd2+12], %r332;
	st.global.u32 	[%rd2+16], %r331;
	st.global.u32 	[%rd2+20], %r330;
	add.s32 	%r317, %r317, 1;
	setp.lt.u32 	%p22, %r317, %r2;
	@%p22 bra 	$L__BB0_4;
$L__BB0_41:
	shr.u64 	%rd7, %rd17, 2;
	add.s32 	%r316, %r316, 1;
	setp.gt.u64 	%p23, %rd17, 3;
	mov.u64 	%rd17, %rd7;
	@%p23 bra 	$L__BB0_2;
$L__BB0_42:
	mov.b32 	%r315, 0;
	st.global.v2.u32 	[%rd2+24], {%r315, %r315};
	st.global.u32 	[%rd2+32], %r315;
	mov.b64 	%rd16, 0;
	st.global.u64 	[%rd2+40], %rd16;
	ret;

}
	// .globl	_Z8testRandPfP17curandStateXORWOW
.visible .entry _Z8testRandPfP17curandStateXORWOW(
	.param .u64 .ptr .align 1 _Z8testRandPfP17curandStateXORWOW_param_0,
	.param .u64 .ptr .align 1 _Z8testRandPfP17curandStateXORWOW_param_1
)
{
	.reg .b32 	%r<20>;
	.reg .b32 	%f<3>;
	.reg .b64 	%rd<9>;

	ld.param.u64 	%rd1, [_Z8testRandPfP17curandStateXORWOW_param_0];
	ld.param.u64 	%rd2, [_Z8testRandPfP17curandStateXORWOW_param_1];
	cvta.to.global.u64 	%rd3, %rd1;
	cvta.to.global.u64 	%rd4, %rd2;
	mov.u32 	%r1, %ctaid.x;
	mov.u32 	%r2, %ntid.x;
	mov.u32 	%r3, %tid.x;
	mad.lo.s32 	%r4, %r1, %r2, %r3;
	mul.wide.s32 	%rd5, %r4, 48;
	add.s64 	%rd6, %rd4, %rd5;
	ld.global.v2.u32 	{%r5, %r6}, [%rd6];
	ld.global.v2.u32 	{%r7, %r8}, [%rd6+8];
	ld.global.v2.u32 	{%r9, %r10}, [%rd6+16];
	shr.u32 	%r11, %r6, 2;
	xor.b32  	%r12, %r11, %r6;
	shl.b32 	%r13, %r10, 4;
	shl.b32 	%r14, %r12, 1;
	xor.b32  	%r15, %r13, %r14;
	xor.b32  	%r16, %r15, %r10;
	xor.b32  	%r17, %r16, %r12;
	add.s32 	%r18, %r5, 362437;
	add.s32 	%r19, %r17, %r18;
	cvt.rn.f32.u32 	%f1, %r19;
	fma.rn.f32 	%f2, %f1, 0f2F800000, 0f2F000000;
	st.global.v2.u32 	[%rd6], {%r18, %r7};
	st.global.v2.u32 	[%rd6+8], {%r8, %r9};
	st.global.v2.u32 	[%rd6+16], {%r10, %r17};
	mul.wide.s32 	%rd7, %r4, 4;
	add.s64 	%rd8, %rd3, %rd7;
	st.global.f32 	[%rd8], %f2;
	ret;

}


// ===== COMPILED SASS (sm_100) =====

	.target	sm_100

	.elftype	@"ET_EXEC"


//--------------------- .note.nv.tkinfo           --------------------------
	.section	.note.nv.tkinfo,"",@"SHT_NOTE"
	.sectionflags	@"SHF_NOTE_NV_TKINFO"
	.tkinfo
        /*0018*/ 	.word	0x00000002
        /*0030*/ 	.string	""
        /*0030*/ 	.string	"ptxas"
        /*0030*/ 	.string	"Cuda compilation tools, release 13.0, V13.0.88"
        /*0030*/ 	.string	"Build cuda_13.0.r13.0/compiler.36424714_0"
        /*0030*/ 	.string	"-arch sm_100 -m 64 "



//--------------------- .note.nv.cuinfo           --------------------------
	.section	.note.nv.cuinfo,"",@"SHT_NOTE"
	.sectionflags	@"SHF_NOTE_NV_CUINFO"
        /*0018*/ 	.short	0x0002
        /*001a*/ 	.short	0x0064
        /*001c*/ 	.short	0x0082
	.zero		2


//--------------------- .nv.info                  --------------------------
	.section	.nv.info,"",@"SHT_CUDA_INFO"
	.align	4


	//----- nvinfo : EIATTR_REGCOUNT
	.align		4
        /*0000*/ 	.byte	0x04, 0x2f
        /*0002*/ 	.short	(.L_10 - .L_9)
	.align		4
.L_9:
        /*0004*/ 	.word	index@(_Z6GSrandP17curandStateXORWOWj)
        /*0008*/ 	.word	0x0000001f


	//----- nvinfo : EIATTR_FRAME_SIZE
	.align		4
.L_10:
        /*000c*/ 	.byte	0x04, 0x11
        /*000e*/ 	.short	(.L_12 - .L_11)
	.align		4
.L_11:
        /*0010*/ 	.word	index@(_Z6GSrandP17curandStateXORWOWj)
        /*0014*/ 	.word	0x00000000


	//----- nvinfo : EIATTR_REGCOUNT
	.align		4
.L_12:
        /*0018*/ 	.byte	0x04, 0x2f
        /*001a*/ 	.short	(.L_14 - .L_13)
	.align		4
.L_13:
        /*001c*/ 	.word	index@(_Z8testRandPfP17curandStateXORWOW)
        /*0020*/ 	.word	0x00000014


	//----- nvinfo : EIATTR_FRAME_SIZE
	.align		4
.L_14:
        /*0024*/ 	.byte	0x04, 0x11
        /*0026*/ 	.short	(.L_16 - .L_15)
	.align		4
.L_15:
        /*0028*/ 	.word	index@(_Z8testRandPfP17curandStateXORWOW)
        /*002c*/ 	.word	0x00000000


	//----- nvinfo : EIATTR_MIN_STACK_SIZE
	.align		4
.L_16:
        /*0030*/ 	.byte	0x04, 0x12
        /*0032*/ 	.short	(.L_18 - .L_17)
	.align		4
.L_17:
        /*0034*/ 	.word	index@(_Z8testRandPfP17curandStateXORWOW)
        /*0038*/ 	.word	0x00000000


	//----- nvinfo : EIATTR_MIN_STACK_SIZE
	.align		4
.L_18:
        /*003c*/ 	.byte	0x04, 0x12
        /*003e*/ 	.short	(.L_20 - .L_19)
	.align		4
.L_19:
        /*0040*/ 	.word	index@(_Z6GSrandP17curandStateXORWOWj)
        /*0044*/ 	.word	0x00000000
.L_20:


//--------------------- .nv.compat                --------------------------
	.section	.nv.compat,"",@"SHT_CUDA_COMPAT_INFO"
	.align	4
        /*0000*/ 	.byte	0x02, 0x09, 0x00, 0x00, 0x02, 0x02, 0x01, 0x00, 0x02, 0x05, 0x05, 0x00, 0x03, 0x07, 0x01, 0x01
        /*0010*/ 	.byte	0x02, 0x03, 0x00, 0x00, 0x02, 0x06, 0x01, 0x00, 0x04, 0x0b, 0x08, 0x00, 0x09, 0x00, 0x00, 0x00
        /*0020*/ 	.byte	0x00, 0x00, 0x00, 0x00


//--------------------- .nv.info._Z8testRandPfP17curandStateXORWOW --------------------------
	.section	.nv.info._Z8testRandPfP17curandStateXORWOW,"",@"SHT_CUDA_INFO"
	.sectionflags	@""
	.align	4


	//----- nvinfo : EIATTR_CUDA_API_VERSION
	.align		4
        /*0000*/ 	.byte	0x04, 0x37
        /*0002*/ 	.short	(.L_22 - .L_21)
.L_21:
        /*0004*/ 	.word	0x00000082


	//----- nvinfo : EIATTR_KPARAM_INFO
	.align		4
.L_22:
        /*0008*/ 	.byte	0x04, 0x17
        /*000a*/ 	.short	(.L_24 - .L_23)
.L_23:
        /*000c*/ 	.word	0x00000000
        /*0010*/ 	.short	0x0001
        /*0012*/ 	.short	0x0008
        /*0014*/ 	.byte	0x00, 0xf5, 0x21, 0x00


	//----- nvinfo : EIATTR_KPARAM_INFO
	.align		4
.L_24:
        /*0018*/ 	.byte	0x04, 0x17
        /*001a*/ 	.short	(.L_26 - .L_25)
.L_25:
        /*001c*/ 	.word	0x00000000
        /*0020*/ 	.short	0x0000
        /*0022*/ 	.short	0x0000
        /*0024*/ 	.byte	0x00, 0xf5, 0x21, 0x00


	//----- nvinfo : EIATTR_SPARSE_MMA_MASK
	.align		4
.L_26:
        /*0028*/ 	.byte	0x03, 0x50
        /*002a*/ 	.short	0x0000


	//----- nvinfo : EIATTR_MAXREG_COUNT
	.align		4
        /*002c*/ 	.byte	0x03, 0x1b
        /*002e*/ 	.short	0x00ff


	//----- nvinfo : EIATTR_MERCURY_ISA_VERSION
	.align		4
        /*0030*/ 	.byte	0x03, 0x5f
        /*0032*/ 	.short	0x0101


	//----- nvinfo : EIATTR_VRC_CTA_INIT_COUNT
	.align		4
        /*0034*/ 	.byte	0x02, 0x4a
	.zero		1
	.zero		1


	//----- nvinfo : EIATTR_EXIT_INSTR_OFFSETS
	.align		4
        /*0038*/ 	.byte	0x04, 0x1c
        /*003a*/ 	.short	(.L_28 - .L_27)


	//   ....[0]....
.L_27:
        /*003c*/ 	.word	0x00000200


	//----- nvinfo : EIATTR_CBANK_PARAM_SIZE
	.align		4
.L_28:
        /*0040*/ 	.byte	0x03, 0x19
        /*0042*/ 	.short	0x0010


	//----- nvinfo : EIATTR_PARAM_CBANK
	.align		4
        /*0044*/ 	.byte	0x04, 0x0a
        /*0046*/ 	.short	(.L_30 - .L_29)
	.align		4
.L_29:
        /*0048*/ 	.word	index@(.nv.constant0._Z8testRandPfP17curandStateXORWOW)
        /*004c*/ 	.short	0x0380
        /*004e*/ 	.short	0x0010


	//----- nvinfo : EIATTR_SW_WAR
	.align		4
.L_30:
        /*0050*/ 	.byte	0x04, 0x36
        /*0052*/ 	.short	(.L_32 - .L_31)
.L_31:
        /*0054*/ 	.word	0x00000008
.L_32:


//--------------------- .nv.info._Z6GSrandP17curandStateXORWOWj --------------------------
	.section	.nv.info._Z6GSrandP17curandStateXORWOWj,"",@"SHT_CUDA_INFO"
	.sectionflags	@""
	.align	4


	//----- nvinfo : EIATTR_CUDA_API_VERSION
	.align		4
        /*0000*/ 	.byte	0x04, 0x37
        /*0002*/ 	.short	(.L_34 - .L_33)
.L_33:
        /*0004*/ 	.word	0x00000082


	//----- nvinfo : EIATTR_KPARAM_INFO
	.align		4
.L_34:
        /*0008*/ 	.byte	0x04, 0x17
        /*000a*/ 	.short	(.L_36 - .L_35)
.L_35:
        /*000c*/ 	.word	0x00000000
        /*0010*/ 	.short	0x0001
        /*0012*/ 	.short	0x0008
        /*0014*/ 	.byte	0x00, 0xf0, 0x11, 0x00


	//----- nvinfo : EIATTR_KPARAM_INFO
	.align		4
.L_36:
        /*0018*/ 	.byte	0x04, 0x17
        /*001a*/ 	.short	(.L_38 - .L_37)
.L_37:
        /*001c*/ 	.word	0x00000000
        /*0020*/ 	.short	0x0000
        /*0022*/ 	.short	0x0000
        /*0024*/ 	.byte	0x00, 0xf5, 0x21, 0x00


	//----- nvinfo : EIATTR_SPARSE_MMA_MASK
	.align		4
.L_38:
        /*0028*/ 	.byte	0x03, 0x50
        /*002a*/ 	.short	0x0000


	//----- nvinfo : EIATTR_MAXREG_COUNT
	.align		4
        /*002c*/ 	.byte	0x03, 0x1b
        /*002e*/ 	.short	0x00ff


	//----- nvinfo : EIATTR_MERCURY_ISA_VERSION
	.align		4
        /*0030*/ 	.byte	0x03, 0x5f
        /*0032*/ 	.short	0x0101


	//----- nvinfo : EIATTR_VRC_CTA_INIT_COUNT
	.align		4
        /*0034*/ 	.byte	0x02, 0x4a
	.zero		1
	.zero		1


	//----- nvinfo : EIATTR_EXIT_INSTR_OFFSETS
	.align		4
        /*0038*/ 	.byte	0x04, 0x1c
        /*003a*/ 	.short	(.L_40 - .L_39)


	//   ....[0]....
.L_39:
        /*003c*/ 	.word	0x00000ec0


	//----- nvinfo : EIATTR_CRS_STACK_SIZE
	.align		4
.L_40:
        /*0040*/ 	.byte	0x04, 0x1e
        /*0042*/ 	.short	(.L_42 - .L_41)
.L_41:
        /*0044*/ 	.word	0x00000000


	//----- nvinfo : EIATTR_CBANK_PARAM_SIZE
	.align		4
.L_42:
        /*0048*/ 	.byte	0x03, 0x19
        /*004a*/ 	.short	0x000c


	//----- nvinfo : EIATTR_PARAM_CBANK
	.align		4
        /*004c*/ 	.byte	0x04, 0x0a
        /*004e*/ 	.short	(.L_44 - .L_43)
	.align		4
.L_43:
        /*0050*/ 	.word	index@(.nv.constant0._Z6GSrandP17curandStateXORWOWj)
        /*0054*/ 	.short	0x0380
        /*0056*/ 	.short	0x000c


	//----- nvinfo : EIATTR_SW_WAR
	.align		4
.L_44:
        /*0058*/ 	.byte	0x04, 0x36
        /*005a*/ 	.short	(.L_46 - .L_45)
.L_45:
        /*005c*/ 	.word	0x00000008
.L_46:


//--------------------- .nv.callgraph             --------------------------
	.section	.nv.callgraph,"",@"SHT_CUDA_CALLGRAPH"
	.align	4
	.sectionentsize	8
	.align		4
        /*0000*/ 	.word	0x00000000
	.align		4
        /*0004*/ 	.word	0xffffffff
	.align		4
        /*0008*/ 	.word	0x00000000
	.align		4
        /*000c*/ 	.word	0xfffffffe
	.align		4
        /*0010*/ 	.word	0x00000000
	.align		4
        /*0014*/ 	.word	0xfffffffd
	.align		4
        /*0018*/ 	.word	0x00000000
	.align		4
        /*001c*/ 	.word	0xfffffffc


//--------------------- .nv.constant4             --------------------------
	.section	.nv.constant4,"a",@progbits
	.align	8
	.align		8
.nv.constant4:
        /*0000*/ 	.dword	precalc_xorwow_matrix
	.align		8
        /*0008*/ 	.dword	precalc_xorwow_offset_matrix
	.align		8
        /*0010*/ 	.dword	mrg32k3aM1
	.align		8
        /*0018*/ 	.dword	mrg32k3aM2
	.align		8
        /*0020*/ 	.dword	mrg32k3aM1SubSeq
	.align		8
        /*0028*/ 	.dword	mrg32k3aM2SubSeq
	.align		8
        /*0030*/ 	.dword	mrg32k3aM1Seq
	.align		8
        /*0038*/ 	.dword	mrg32k3aM2Seq


//--------------------- .nv.constant3             --------------------------
	.section	.nv.constant3,"a",@progbits
	.align	8
.nv.constant3:
	.type		__cr_lgamma_table,@object
	.size		__cr_lgamma_table,(.L_8 - __cr_lgamma_table)
__cr_lgamma_table:
        /*0000*/ 	.byte	0x00, 0x00, 0x00, 0x00, 0x00, 0x00, 0x00, 0x00, 0x00, 0x00, 0x00, 0x00, 0x00, 0x00, 0x00, 0x00
        /*0010*/ 	.byte	0xef, 0x39, 0xfa, 0xfe, 0x42, 0x2e, 0xe6, 0x3f, 0x02, 0x20, 0x2a, 0xfa, 0x0b, 0xab, 0xfc, 0x3f
        /*0020*/ 	.byte	0xf9, 0x2c, 0x92, 0x7c, 0xa7, 0x6c, 0x09, 0x40, 0xc9, 0x79, 0x44, 0x3c, 0x64, 0x26, 0x13, 0x40
        /*0030*/ 	.byte	0xca, 0x01, 0xcf, 0x3a, 0x27, 0x51, 0x1a, 0x40, 0x30, 0xcc, 0x2d, 0xf3, 0xe1, 0x0c, 0x21, 0x40
        /*0040*/ 	.byte	0x0d, 0xb7, 0xfc, 0x82, 0x8e, 0x35, 0x25, 0x40
.L_8:


//--------------------- .text._Z8testRandPfP17curandStateXORWOW --------------------------
	.section	.text._Z8testRandPfP17curandStateXORWOW,"ax",@progbits
	.align	128
        .global         _Z8testRandPfP17curandStateXORWOW
        .type           _Z8testRandPfP17curandStateXORWOW,@function
        .size           _Z8testRandPfP17curandStateXORWOW,(.L_x_10 - _Z8testRandPfP17curandStateXORWOW)
        .other          _Z8testRandPfP17curandStateXORWOW,@"STO_CUDA_ENTRY STV_DEFAULT"
_Z8testRandPfP17curandStateXORWOW:
.text._Z8testRandPfP17curandStateXORWOW:
[----:B------:R-:W-:Y:S01]  /*0000*/  LDC R1, c[0x0][0x37c] ;  /* 0x0000df00ff017b82 */ /* 0x000fe20000000800 */
[----:B------:R-:W0:Y:S07]  /*0010*/  S2R R0, SR_TID.X ;  /* 0x0000000000007919 */ /* 0x000e2e0000002100 */
[----:B------:R-:W0:Y:S01]  /*0020*/  S2UR UR6, SR_CTAID.X ;  /* 0x00000000000679c3 */ /* 0x000e220000002500 */
[----:B------:R-:W1:Y:S07]  /*0030*/  LDCU.64 UR4, c[0x0][0x358] ;  /* 0x00006b00ff0477ac */ /* 0x000e6e0008000a00 */
[----:B------:R-:W0:Y:S08]  /*0040*/  LDC R11, c[0x0][0x360] ;  /* 0x0000d800ff0b7b82 */ /* 0x000e300000000800 */
[----:B------:R-:W2:Y:S08]  /*0050*/  LDC.64 R2, c[0x0][0x388] ;  /* 0x0000e200ff027b82 */ /* 0x000eb00000000a00 */
[----:B------:R-:W3:Y:S01]  /*0060*/  LDC.64 R8, c[0x0][0x380] ;  /* 0x0000e000ff087b82 */ /* 0x000ee20000000a00 */
[----:B0-----:R-:W-:-:S04]  /*0070*/  IMAD R11, R11, UR6, R0 ;  /* 0x000000060b0b7c24 */ /* 0x001fc8000f8e0200 */
[----:B--2---:R-:W-:-:S05]  /*0080*/  IMAD.WIDE R2, R11, 0x30, R2 ;  /* 0x000000300b027825 */ /* 0x004fca00078e0202 */
[----:B-1----:R-:W2:Y:S04]  /*0090*/  LDG.E.64 R12, desc[UR4][R2.64] ;  /* 0x00000004020c7981 */ /* 0x002ea8000c1e1b00 */
[----:B------:R-:W4:Y:S04]  /*00a0*/  LDG.E.64 R6, desc[UR4][R2.64+0x10] ;  /* 0x0000100402067981 */ /* 0x000f28000c1e1b00 */
[----:B------:R-:W5:Y:S01]  /*00b0*/  LDG.E.64 R4, desc[UR4][R2.64+0x8] ;  /* 0x0000080402047981 */ /* 0x000f62000c1e1b00 */
[----:B---3--:R-:W-:Y:S01]  /*00c0*/  IMAD.WIDE R8, R11, 0x4, R8 ;  /* 0x000000040b087825 */ /* 0x008fe200078e0208 */
[----:B--2---:R-:W-:-:S03]  /*00d0*/  SHF.R.U32.HI R0, RZ, 0x2, R13 ;  /* 0x00000002ff007819 */ /* 0x004fc6000001160d */
[----:B------:R-:W-:Y:S01]  /*00e0*/  VIADD R12, R12, 0x587c5 ;  /* 0x000587c50c0c7836 */ /* 0x000fe20000000000 */
[----:B------:R-:W-:Y:S01]  /*00f0*/  LOP3.LUT R0, R0, R13, RZ, 0x3c, !PT ;  /* 0x0000000d00007212 */ /* 0x000fe200078e3cff */
[C---:B----4-:R-:W-:Y:S02]  /*0100*/  IMAD.SHL.U32 R10, R7.reuse, 0x10, RZ ;  /* 0x00000010070a7824 */ /* 0x050fe400078e00ff */
[----:B------:R-:W-:Y:S01]  /*0110*/  IMAD.MOV.U32 R15, RZ, RZ, R6 ;  /* 0x000000ffff0f7224 */ /* 0x000fe200078e0006 */
[----:B------:R-:W-:Y:S01]  /*0120*/  SHF.L.U32 R13, R0, 0x1, RZ ;  /* 0x00000001000d7819 */ /* 0x000fe200000006ff */
[----:B------:R-:W-:Y:S01]  /*0130*/  IMAD.MOV.U32 R16, RZ, RZ, R7 ;  /* 0x000000ffff107224 */ /* 0x000fe200078e0007 */
[----:B-----5:R-:W-:Y:S02]  /*0140*/  MOV R14, R5 ;  /* 0x00000005000e7202 */ /* 0x020fe40000000f00 */
[----:B------:R-:W-:-:S03]  /*0150*/  LOP3.LUT R13, R7, R10, R13, 0x96, !PT ;  /* 0x0000000a070d7212 */ /* 0x000fc600078e960d */
[----:B------:R-:W-:Y:S01]  /*0160*/  STG.E.64 desc[UR4][R2.64+0x8], R14 ;  /* 0x0000080e02007986 */ /* 0x000fe2000c101b04 */
[----:B------:R-:W-:Y:S01]  /*0170*/  LOP3.LUT R17, R13, R0, RZ, 0x3c, !PT ;  /* 0x000000000d117212 */ /* 0x000fe200078e3cff */
[----:B------:R-:W-:-:S03]  /*0180*/  IMAD.MOV.U32 R13, RZ, RZ, 0x2f800000 ;  /* 0x2f800000ff0d7424 */ /* 0x000fc600078e00ff */
[----:B------:R-:W-:Y:S01]  /*0190*/  IADD3 R0, PT, PT, R17, R12, RZ ;  /* 0x0000000c11007210 */ /* 0x000fe20007ffe0ff */
[----:B------:R-:W-:Y:S03]  /*01a0*/  STG.E.64 desc[UR4][R2.64+0x10], R16 ;  /* 0x0000101002007986 */ /* 0x000fe6000c101b04 */
[----:B------:R-:W-:-:S05]  /*01b0*/  I2FP.F32.U32 R0, R0 ;  /* 0x0000000000007245 */ /* 0x000fca0000201000 */
[----:B------:R-:W-:Y:S01]  /*01c0*/  FFMA R5, R0, R13, 1.1641532182693481445e-10 ;  /* 0x2f00000000057423 */ /* 0x000fe2000000000d */
[----:B------:R-:W-:-:S05]  /*01d0*/  MOV R13, R4 ;  /* 0x00000004000d7202 */ /* 0x000fca0000000f00 */
[----:B------:R-:W-:Y:S04]  /*01e0*/  STG.E.64 desc[UR4][R2.64], R12 ;  /* 0x0000000c02007986 */ /* 0x000fe8000c101b04 */
[----:B------:R-:W-:Y:S01]  /*01f0*/  STG.E desc[UR4][R8.64], R5 ;  /* 0x0000000508007986 */ /* 0x000fe2000c101904 */
[----:B------:R-:W-:Y:S05]  /*0200*/  EXIT ;  /* 0x000000000000794d */ /* 0x000fea0003800000 */
.L_x_0:
[----:B------:R-:W-:-:S00]  /*0210*/  BRA `(.L_x_0) ;  /* 0xfffffffc00fc7947 */ /* 0x000fc0000383ffff */
[----:B------:R-:W-:-:S00]  /*0220*/  NOP ;  /* 0x0000000000007918 */ /* 0x000fc00000000000 */
        /* <DEDUP_REMOVED lines=13> */
.L_x_10:


//--------------------- .text._Z6GSrandP17curandStateXORWOWj --------------------------
	.section	.text._Z6GSrandP17curandStateXORWOWj,"ax",@progbits
	.align	128
        .global         _Z6GSrandP17curandStateXORWOWj
        .type           _Z6GSrandP17curandStateXORWOWj,@function
        .size           _Z6GSrandP17curandStateXORWOWj,(.L_x_11 - _Z6GSrandP17curandStateXORWOWj)
        .other          _Z6GSrandP17curandStateXORWOWj,@"STO_CUDA_ENTRY STV_DEFAULT"
_Z6GSrandP17curandStateXORWOWj:
.text._Z6GSrandP17curandStateXORWOWj:
[----:B------:R-:W-:Y:S01]  /*0000*/  LDC R1, c[0x0][0x37c] ;  /* 0x0000df00ff017b82 */ /* 0x000fe20000000800 */
[----:B------:R-:W0:Y:S07]  /*0010*/  S2R R13, SR_TID.X ;  /* 0x00000000000d7919 */ /* 0x000e2e0000002100 */
[----:B------:R-:W1:Y:S01]  /*0020*/  S2UR UR4, SR_CTAID.X ;  /* 0x00000000000479c3 */ /* 0x000e620000002500 */
[----:B------:R-:W1:Y:S01]  /*0030*/  LDCU UR5, c[0x0][0x360] ;  /* 0x00006c00ff0577ac */ /* 0x000e620008000800 */
[----:B------:R-:W-:Y:S01]  /*0040*/  IMAD.MOV.U32 R5, RZ, RZ, -0x75bd8fc ;  /* 0xf8a42704ff057424 */ /* 0x000fe200078e00ff */
[----:B------:R-:W-:Y:S01]  /*0050*/  BSSY.RECONVERGENT B0, `(.L_x_1) ;  /* 0x00000e3000007945 */ /* 0x000fe20003800200 */
[----:B------:R-:W-:Y:S01]  /*0060*/  IMAD.MOV.U32 R8, RZ, RZ, -0x23270784 ;  /* 0xdcd8f87cff087424 */ /* 0x000fe200078e00ff */
[----:B------:R-:W2:Y:S03]  /*0070*/  LDCU.64 UR6, c[0x0][0x358] ;  /* 0x00006b00ff0677ac */ /* 0x000ea60008000a00 */
[----:B------:R-:W3:Y:S08]  /*0080*/  LDC R0, c[0x0][0x388] ;  /* 0x0000e200ff007b82 */ /* 0x000ef00000000800 */
[----:B------:R-:W4:Y:S01]  /*0090*/  LDC.64 R6, c[0x0][0x380] ;  /* 0x0000e000ff067b82 */ /* 0x000f220000000a00 */
[----:B-1----:R-:W-:-:S06]  /*00a0*/  UIMAD UR4, UR4, UR5, URZ ;  /* 0x00000005040472a4 */ /* 0x002fcc000f8e02ff */
[----:B0-----:R-:W-:Y:S01]  /*00b0*/  IMAD R13, R13, UR4, RZ ;  /* 0x000000040d0d7c24 */ /* 0x001fe2000f8e02ff */
[----:B---3--:R-:W-:-:S04]  /*00c0*/  LOP3.LUT R0, R0, 0xaad26b49, RZ, 0x3c, !PT ;  /* 0xaad26b4900007812 */ /* 0x008fc800078e3cff */
[C---:B------:R-:W-:Y:S01]  /*00d0*/  ISETP.NE.AND P0, PT, R13.reuse, RZ, PT ;  /* 0x000000ff0d00720c */ /* 0x040fe20003f05270 */
[----:B------:R-:W-:Y:S02]  /*00e0*/  IMAD R0, R0, 0x4182bed5, RZ ;  /* 0x4182bed500007824 */ /* 0x000fe400078e02ff */
[----:B----4-:R-:W-:-:S03]  /*00f0*/  IMAD.WIDE R6, R13, 0x30, R6 ;  /* 0x000000300d067825 */ /* 0x010fc600078e0206 */
[C---:B------:R-:W-:Y:S01]  /*0100*/  LOP3.LUT R4, R0.reuse, 0x159a55e5, RZ, 0x3c, !PT ;  /* 0x159a55e500047812 */ /* 0x040fe200078e3cff */
[C---:B------:R-:W-:Y:S02]  /*0110*/  VIADD R2, R0.reuse, 0xd9f6dc18 ;  /* 0xd9f6dc1800027836 */ /* 0x040fe40000000000 */
[C---:B------:R-:W-:Y:S02]  /*0120*/  VIADD R3, R0.reuse, 0x75bcd15 ;  /* 0x075bcd1500037836 */ /* 0x040fe40000000000 */
[----:B--2---:R0:W-:Y:S01]  /*0130*/  STG.E.64 desc[UR6][R6.64+0x8], R4 ;  /* 0x0000080406007986 */ /* 0x0041e2000c101b06 */
[----:B------:R-:W-:-:S03]  /*0140*/  VIADD R9, R0, 0x583f19 ;  /* 0x00583f1900097836 */ /* 0x000fc60000000000 */
[----:B------:R0:W-:Y:S04]  /*0150*/  STG.E.64 desc[UR6][R6.64], R2 ;  /* 0x0000000206007986 */ /* 0x0001e8000c101b06 */
[----:B------:R0:W-:Y:S01]  /*0160*/  STG.E.64 desc[UR6][R6.64+0x10], R8 ;  /* 0x0000100806007986 */ /* 0x0001e2000c101b06 */
[----:B------:R-:W-:Y:S05]  /*0170*/  @!P0 BRA `(.L_x_2) ;  /* 0x0000000c00408947 */ /* 0x000fea0003800000 */
[----:B------:R-:W-:Y:S01]  /*0180*/  SHF.R.S32.HI R0, RZ, 0x1f, R13 ;  /* 0x0000001fff007819 */ /* 0x000fe2000001140d */
[----:B------:R-:W-:-:S07]  /*0190*/  IMAD.MOV.U32 R12, RZ, RZ, RZ ;  /* 0x000000ffff0c7224 */ /* 0x000fce00078e00ff */
.L_x_8:
[----:B0-----:R-:W-:Y:S01]  /*01a0*/  LOP3.LUT R2, R13, 0x3, RZ, 0xc0, !PT ;  /* 0x000000030d027812 */ /* 0x001fe200078ec0ff */
[----:B------:R-:W-:Y:S03]  /*01b0*/  BSSY.RECONVERGENT B1, `(.L_x_3) ;  /* 0x00000c6000017945 */ /* 0x000fe60003800200 */
[----:B------:R-:W-:-:S04]  /*01c0*/  ISETP.NE.U32.AND P0, PT, R2, RZ, PT ;  /* 0x000000ff0200720c */ /* 0x000fc80003f05070 */
[----:B------:R-:W-:-:S13]  /*01d0*/  ISETP.NE.AND.EX P0, PT, RZ, RZ, PT, P0 ;  /* 0x000000ffff00720c */ /* 0x000fda0003f05300 */
[----:B------:R-:W-:Y:S05]  /*01e0*/  @!P0 BRA `(.L_x_4) ;  /* 0x0000000c00088947 */ /* 0x000fea0003800000 */
[----:B------:R-:W0:Y:S01]  /*01f0*/  LDC.64 R8, c[0x4][RZ] ;  /* 0x01000000ff087b82 */ /* 0x000e220000000a00 */
[----:B------:R-:W-:Y:S02]  /*0200*/  IMAD.MOV.U32 R14, RZ, RZ, RZ ;  /* 0x000000ffff0e7224 */ /* 0x000fe400078e00ff */
[----:B0-----:R-:W-:-:S07]  /*0210*/  IMAD.WIDE.U32 R8, R12, 0xc80, R8 ;  /* 0x00000c800c087825 */ /* 0x001fce00078e0008 */
.L_x_7:
[----:B0-----:R-:W-:Y:S01]  /*0220*/  IMAD.MOV.U32 R15, RZ, RZ, RZ ;  /* 0x000000ffff0f7224 */ /* 0x001fe200078e00ff */
[----:B------:R-:W-:Y:S01]  /*0230*/  CS2R R2, SRZ ;  /* 0x0000000000027805 */ /* 0x000fe2000001ff00 */
[----:B------:R-:W-:Y:S01]  /*0240*/  IMAD.MOV.U32 R17, RZ, RZ, RZ ;  /* 0x000000ffff117224 */ /* 0x000fe200078e00ff */
[----:B------:R-:W-:-:S07]  /*0250*/  CS2R R4, SRZ ;  /* 0x0000000000047805 */ /* 0x000fce000001ff00 */
.L_x_6:
[----:B------:R-:W-:-:S05]  /*0260*/  IMAD.WIDE.U32 R10, R17, 0x4, R6 ;  /* 0x00000004110a7825 */ /* 0x000fca00078e0006 */
[----:B------:R0:W5:Y:S01]  /*0270*/  LDG.E R16, desc[UR6][R10.64+0x4] ;  /* 0x000004060a107981 */ /* 0x000162000c1e1900 */
[----:B------:R-:W-:-:S07]  /*0280*/  IMAD.MOV.U32 R19, RZ, RZ, RZ ;  /* 0x000000ffff137224 */ /* 0x000fce00078e00ff */
.L_x_5:
[----:B-----5:R-:W-:Y:S01]  /*0290*/  SHF.R.U32.HI R24, RZ, R19, R16 ;  /* 0x00000013ff187219 */ /* 0x020fe20000011610 */
[----:B0-----:R-:W-:-:S03]  /*02a0*/  IMAD.SHL.U32 R10, R17, 0x20, RZ ;  /* 0x00000020110a7824 */ /* 0x001fc600078e00ff */
[----:B------:R-:W-:Y:S01]  /*02b0*/  LOP3.LUT R11, R24, 0x1, RZ, 0xc0, !PT ;  /* 0x00000001180b7812 */ /* 0x000fe200078ec0ff */
[----:B------:R-:W-:-:S03]  /*02c0*/  IMAD.IADD R10, R10, 0x1, R19 ;  /* 0x000000010a0a7824 */ /* 0x000fc600078e0213 */
[----:B------:R-:W-:Y:S01]  /*02d0*/  ISETP.NE.U32.AND P0, PT, R11, 0x1, PT ;  /* 0x000000010b00780c */ /* 0x000fe20003f05070 */
[----:B------:R-:W-:-:S03]  /*02e0*/  IMAD R11, R10, 0x5, RZ ;  /* 0x000000050a0b7824 */ /* 0x000fc600078e02ff */
[----:B------:R-:W-:Y:S01]  /*02f0*/  R2P PR, R24, 0x7e ;  /* 0x0000007e18007804 */ /* 0x000fe20000000000 */
[----:B------:R-:W-:-:S08]  /*0300*/  IMAD.WIDE.U32 R10, R11, 0x4, R8 ;  /* 0x000000040b0a7825 */ /* 0x000fd000078e0008 */
[----:B------:R-:W2:Y:S04]  /*0310*/  @!P0 LDG.E R18, desc[UR6][R10.64] ;  /* 0x000000060a128981 */ /* 0x000ea8000c1e1900 */
[----:B------:R-:W3:Y:S04]  /*0320*/  @!P0 LDG.E R20, desc[UR6][R10.64+0x10] ;  /* 0x000010060a148981 */ /* 0x000ee8000c1e1900 */
[----:B------:R-:W4:Y:S04]  /*0330*/  @P1 LDG.E R22, desc[UR6][R10.64+0x14] ;  /* 0x000014060a161981 */ /* 0x000f28000c1e1900 */
[----:B------:R-:W4:Y:S04]  /*0340*/  @P2 LDG.E R26, desc[UR6][R10.64+0x28] ;  /* 0x000028060a1a2981 */ /* 0x000f28000c1e1900 */
[----:B------:R-:W4:Y:S04]  /*0350*/  @!P0 LDG.E R21, desc[UR6][R10.64+0x4] ;  /* 0x000004060a158981 */ /* 0x000f28000c1e1900 */
[----:B------:R-:W4:Y:S04]  /*0360*/  @!P0 LDG.E R23, desc[UR6][R10.64+0xc] ;  /* 0x00000c060a178981 */ /* 0x000f28000c1e1900 */
[----:B------:R-:W4:Y:S04]  /*0370*/  @P1 LDG.E R25, desc[UR6][R10.64+0x18] ;  /* 0x000018060a191981 */ /* 0x000f28000c1e1900 */
[----:B------:R-:W4:Y:S04]  /*0380*/  @P3 LDG.E R28, desc[UR6][R10.64+0x3c] ;  /* 0x00003c060a1c3981 */ /* 0x000f28000c1e1900 */
[----:B------:R-:W4:Y:S01]  /*0390*/  @P6 LDG.E R27, desc[UR6][R10.64+0x7c] ;  /* 0x00007c060a1b6981 */ /* 0x000f22000c1e1900 */
[----:B--2---:R-:W-:-:S03]  /*03a0*/  @!P0 LOP3.LUT R15, R15, R18, RZ, 0x3c, !PT ;  /* 0x000000120f0f8212 */ /* 0x004fc600078e3cff */
[----:B------:R-:W2:Y:S01]  /*03b0*/  @!P0 LDG.E R18, desc[UR6][R10.64+0x8] ;  /* 0x000008060a128981 */ /* 0x000ea2000c1e1900 */
[----:B---3--:R-:W-:-:S03]  /*03c0*/  @!P0 LOP3.LUT R3, R3, R20, RZ, 0x3c, !PT ;  /* 0x0000001403038212 */ /* 0x008fc600078e3cff */
[----:B------:R-:W3:Y:S01]  /*03d0*/  @P1 LDG.E R20, desc[UR6][R10.64+0x24] ;  /* 0x000024060a141981 */ /* 0x000ee2000c1e1900 */
[----:B----4-:R-:W-:-:S03]  /*03e0*/  @P1 LOP3.LUT R15, R15, R22, RZ, 0x3c, !PT ;  /* 0x000000160f0f1212 */ /* 0x010fc600078e3cff */
[----:B------:R-:W4:Y:S01]  /*03f0*/  @P2 LDG.E R22, desc[UR6][R10.64+0x38] ;  /* 0x000038060a162981 */ /* 0x000f22000c1e1900 */
[----:B------:R-:W-:-:S03]  /*0400*/  @P2 LOP3.LUT R15, R15, R26, RZ, 0x3c, !PT ;  /* 0x0000001a0f0f2212 */ /* 0x000fc600078e3cff */
[----:B------:R-:W4:Y:S01]  /*0410*/  @P4 LDG.E R26, desc[UR6][R10.64+0x50] ;  /* 0x000050060a1a4981 */ /* 0x000f22000c1e1900 */
[----:B------:R-:W-:-:S03]  /*0420*/  @!P0 LOP3.LUT R4, R4, R21, RZ, 0x3c, !PT ;  /* 0x0000001504048212 */ /* 0x000fc600078e3cff */
[----:B------:R-:W4:Y:S01]  /*0430*/  @P1 LDG.E R21, desc[UR6][R10.64+0x20] ;  /* 0x000020060a151981 */ /* 0x000f22000c1e1900 */
[----:B------:R-:W-:-:S03]  /*0440*/  @!P0 LOP3.LUT R2, R2, R23, RZ, 0x3c, !PT ;  /* 0x0000001702028212 */ /* 0x000fc600078e3cff */
[----:B------:R-:W4:Y:S01]  /*0450*/  @P2 LDG.E R23, desc[UR6][R10.64+0x2c] ;  /* 0x00002c060a172981 */ /* 0x000f22000c1e1900 */
[----:B------:R-:W-:-:S03]  /*0460*/  @P1 LOP3.LUT R4, R4, R25, RZ, 0x3c, !PT ;  /* 0x0000001904041212 */ /* 0x000fc600078e3cff */
[----:B------:R-:W4:Y:S01]  /*0470*/  @P2 LDG.E R25, desc[UR6][R10.64+0x34] ;  /* 0x000034060a192981 */ /* 0x000f22000c1e1900 */
[----:B--2---:R-:W-:-:S03]  /*0480*/  @!P0 LOP3.LUT R5, R5, R18, RZ, 0x3c, !PT ;  /* 0x0000001205058212 */ /* 0x004fc600078e3cff */
[----:B------:R-:W2:Y:S01]  /*0490*/  @P1 LDG.E R18, desc[UR6][R10.64+0x1c] ;  /* 0x00001c060a121981 */ /* 0x000ea2000c1e1900 */
[----:B---3--:R-:W-:-:S03]  /*04a0*/  @P1 LOP3.LUT R3, R3, R20, RZ, 0x3c, !PT ;  /* 0x0000001403031212 */ /* 0x008fc600078e3cff */
[----:B------:R-:W3:Y:S01]  /*04b0*/  @P2 LDG.E R20, desc[UR6][R10.64+0x30] ;  /* 0x000030060a142981 */ /* 0x000ee2000c1e1900 */
[----:B----4-:R-:W-:-:S03]  /*04c0*/  @P2 LOP3.LUT R3, R3, R22, RZ, 0x3c, !PT ;  /* 0x0000001603032212 */ /* 0x010fc600078e3cff */
[----:B------:R-:W4:Y:S01]  /*04d0*/  @P3 LDG.E R22, desc[UR6][R10.64+0x4c] ;  /* 0x00004c060a163981 */ /* 0x000f22000c1e1900 */
[----:B------:R-:W-:-:S04]  /*04e0*/  @P3 LOP3.LUT R15, R15, R28, RZ, 0x3c, !PT ;  /* 0x0000001c0f0f3212 */ /* 0x000fc800078e3cff */
[----:B------:R-:W-:Y:S02]  /*04f0*/  @P4 LOP3.LUT R15, R15, R26, RZ, 0x3c, !PT ;  /* 0x0000001a0f0f4212 */ /* 0x000fe400078e3cff */
[----:B------:R-:W-:Y:S01]  /*0500*/  @P1 LOP3.LUT R2, R2, R21, RZ, 0x3c, !PT ;  /* 0x0000001502021212 */ /* 0x000fe200078e3cff */
[----:B------:R-:W4:Y:S04]  /*0510*/  @P5 LDG.E R26, desc[UR6][R10.64+0x64] ;  /* 0x000064060a1a5981 */ /* 0x000f28000c1e1900 */
[----:B------:R-:W4:Y:S01]  /*0520*/  @P3 LDG.E R21, desc[UR6][R10.64+0x40] ;  /* 0x000040060a153981 */ /* 0x000f22000c1e1900 */
[----:B------:R-:W-:Y:S02]  /*0530*/  @P2 LOP3.LUT R4, R4, R23, RZ, 0x3c, !PT ;  /* 0x0000001704042212 */ /* 0x000fe400078e3cff */
[----:B------:R-:W-:Y:S01]  /*0540*/  @P2 LOP3.LUT R2, R2, R25, RZ, 0x3c, !PT ;  /* 0x0000001902022212 */ /* 0x000fe200078e3cff */
[----:B------:R-:W4:Y:S04]  /*0550*/  @P3 LDG.E R23, desc[UR6][R10.64+0x48] ;  /* 0x000048060a173981 */ /* 0x000f28000c1e1900 */
[----:B------:R-:W4:Y:S01]  /*0560*/  @P4 LDG.E R25, desc[UR6][R10.64+0x54] ;  /* 0x000054060a194981 */ /* 0x000f22000c1e1900 */
[----:B--2---:R-:W-:-:S03]  /*0570*/  @P1 LOP3.LUT R5, R5, R18, RZ, 0x3c, !PT ;  /* 0x0000001205051212 */ /* 0x004fc600078e3cff */
[----:B------:R-:W2:Y:S01]  /*0580*/  @P3 LDG.E R18, desc[UR6][R10.64+0x44] ;  /* 0x000044060a123981 */ /* 0x000ea2000c1e1900 */
[----:B---3--:R-:W-:-:S03]  /*0590*/  @P2 LOP3.LUT R5, R5, R20, RZ, 0x3c, !PT ;  /* 0x0000001405052212 */ /* 0x008fc600078e3cff */
[----:B------:R-:W3:Y:S01]  /*05a0*/  @P4 LDG.E R20, desc[UR6][R10.64+0x58] ;  /* 0x000058060a144981 */ /* 0x000ee2000c1e1900 */
[----:B----4-:R-:W-:-:S03]  /*05b0*/  @P3 LOP3.LUT R3, R3, R22, RZ, 0x3c, !PT ;  /* 0x0000001603033212 */ /* 0x010fc600078e3cff */
[----:B------:R-:W4:Y:S01]  /*05c0*/  @P4 LDG.E R22, desc[UR6][R10.64+0x60] ;  /* 0x000060060a164981 */ /* 0x000f22000c1e1900 */
[----:B------:R-:W-:Y:S02]  /*05d0*/  LOP3.LUT P0, RZ, R24, 0x80, RZ, 0xc0, !PT ;  /* 0x0000008018ff7812 */ /* 0x000fe4000780c0ff */
[----:B------:R-:W-:Y:S02]  /*05e0*/  @P5 LOP3.LUT R15, R15, R26, RZ, 0x3c, !PT ;  /* 0x0000001a0f0f5212 */ /* 0x000fe400078e3cff */
[----:B------:R-:W4:Y:S01]  /*05f0*/  @P6 LDG.E R26, desc[UR6][R10.64+0x78] ;  /* 0x000078060a1a6981 */ /* 0x000f22000c1e1900 */
[----:B------:R-:W-:-:S03]  /*0600*/  @P3 LOP3.LUT R4, R4, R21, RZ, 0x3c, !PT ;  /* 0x0000001504043212 */ /* 0x000fc600078e3cff */
[----:B------:R-:W4:Y:S01]  /*0610*/  @P4 LDG.E R21, desc[UR6][R10.64+0x5c] ;  /* 0x00005c060a154981 */ /* 0x000f22000c1e1900 */
[----:B------:R-:W-:-:S03]  /*0620*/  @P3 LOP3.LUT R2, R2, R23, RZ, 0x3c, !PT ;  /* 0x0000001702023212 */ /* 0x000fc600078e3cff */
[----:B------:R-:W4:Y:S01]  /*0630*/  @P5 LDG.E R23, desc[UR6][R10.64+0x68] ;  /* 0x000068060a175981 */ /* 0x000f22000c1e1900 */
[----:B------:R-:W-:-:S03]  /*0640*/  @P4 LOP3.LUT R4, R4, R25, RZ, 0x3c, !PT ;  /* 0x0000001904044212 */ /* 0x000fc600078e3cff */
[----:B------:R-:W4:Y:S01]  /*0650*/  @P5 LDG.E R25, desc[UR6][R10.64+0x70] ;  /* 0x000070060a195981 */ /* 0x000f22000c1e1900 */
[----:B--2---:R-:W-:-:S03]  /*0660*/  @P3 LOP3.LUT R5, R5, R18, RZ, 0x3c, !PT ;  /* 0x0000001205053212 */ /* 0x004fc600078e3cff */
[----:B------:R-:W2:Y:S01]  /*0670*/  @P5 LDG.E R18, desc[UR6][R10.64+0x6c] ;  /* 0x00006c060a125981 */ /* 0x000ea2000c1e1900 */
[----:B---3--:R-:W-:-:S03]  /*0680*/  @P4 LOP3.LUT R5, R5, R20, RZ, 0x3c, !PT ;  /* 0x0000001405054212 */ /* 0x008fc600078e3cff */
[----:B------:R-:W3:Y:S01]  /*0690*/  @P5 LDG.E R20, desc[UR6][R10.64+0x74] ;  /* 0x000074060a145981 */ /* 0x000ee2000c1e1900 */
[----:B----4-:R-:W-:-:S03]  /*06a0*/  @P4 LOP3.LUT R3, R3, R22, RZ, 0x3c, !PT ;  /* 0x0000001603034212 */ /* 0x010fc600078e3cff */
[----:B------:R-:W4:Y:S01]  /*06b0*/  @P0 LDG.E R22, desc[UR6][R10.64+0x8c] ;  /* 0x00008c060a160981 */ /* 0x000f22000c1e1900 */
[----:B------:R-:W-:-:S03]  /*06c0*/  @P6 LOP3.LUT R15, R15, R26, RZ, 0x3c, !PT ;  /* 0x0000001a0f0f6212 */ /* 0x000fc600078e3cff */
        /* <DEDUP_REMOVED lines=13> */
[----:B------:R-:W-:Y:S02]  /*07a0*/  @P6 LOP3.LUT R4, R4, R27, RZ, 0x3c, !PT ;  /* 0x0000001b04046212 */ /* 0x000fe400078e3cff */
[----:B------:R-:W-:Y:S02]  /*07b0*/  @P6 LOP3.LUT R2, R2, R21, RZ, 0x3c, !PT ;  /* 0x0000001502026212 */ /* 0x000fe400078e3cff */
[----:B------:R-:W-:Y:S02]  /*07c0*/  @P0 LOP3.LUT R4, R4, R23, RZ, 0x3c, !PT ;  /* 0x0000001704040212 */ /* 0x000fe400078e3cff */
[----:B------:R-:W-:Y:S02]  /*07d0*/  @P0 LOP3.LUT R2, R2, R25, RZ, 0x3c, !PT ;  /* 0x0000001902020212 */ /* 0x000fe400078e3cff */
[----:B--2---:R-:W-:Y:S02]  /*07e0*/  @P6 LOP3.LUT R5, R5, R18, RZ, 0x3c, !PT ;  /* 0x0000001205056212 */ /* 0x004fe400078e3cff */
[----:B---3--:R-:W-:-:S02]  /*07f0*/  @P6 LOP3.LUT R3, R3, R20, RZ, 0x3c, !PT ;  /* 0x0000001403036212 */ /* 0x008fc400078e3cff */
[----:B----4-:R-:W-:Y:S02]  /*0800*/  @P0 LOP3.LUT R5, R5, R22, RZ, 0x3c, !PT ;  /* 0x0000001605050212 */ /* 0x010fe400078e3cff */
[----:B------:R-:W-:Y:S02]  /*0810*/  @P0 LOP3.LUT R3, R3, R26, RZ, 0x3c, !PT ;  /* 0x0000001a03030212 */ /* 0x000fe400078e3cff */
[----:B------:R-:W-:-:S13]  /*0820*/  R2P PR, R24.B1, 0x7f ;  /* 0x0000007f18007804 */ /* 0x000fda0000001000 */
[----:B------:R-:W2:Y:S04]  /*0830*/  @P0 LDG.E R18, desc[UR6][R10.64+0xa0] ;  /* 0x0000a0060a120981 */ /* 0x000ea8000c1e1900 */
[----:B------:R-:W3:Y:S04]  /*0840*/  @P1 LDG.E R22, desc[UR6][R10.64+0xb4] ;  /* 0x0000b4060a161981 */ /* 0x000ee8000c1e1900 */
[----:B------:R-:W4:Y:S04]  /*0850*/  @P2 LDG.E R26, desc[UR6][R10.64+0xc8] ;  /* 0x0000c8060a1a2981 */ /* 0x000f28000c1e1900 */
[----:B------:R-:W4:Y:S04]  /*0860*/  @P3 LDG.E R28, desc[UR6][R10.64+0xdc] ;  /* 0x0000dc060a1c3981 */ /* 0x000f28000c1e1900 */
[----:B------:R-:W4:Y:S04]  /*0870*/  @P0 LDG.E R23, desc[UR6][R10.64+0xa4] ;  /* 0x0000a4060a170981 */ /* 0x000f28000c1e1900 */
[----:B------:R-:W4:Y:S04]  /*0880*/  @P0 LDG.E R20, desc[UR6][R10.64+0xa8] ;  /* 0x0000a8060a140981 */ /* 0x000f28000c1e1900 */
[----:B------:R-:W4:Y:S04]  /*0890*/  @P4 LDG.E R25, desc[UR6][R10.64+0xf0] ;  /* 0x0000f0060a194981 */ /* 0x000f28000c1e1900 */
        /* <DEDUP_REMOVED lines=21> */
[----:B------:R-:W-:Y:S02]  /*09f0*/  LOP3.LUT P0, RZ, R24, 0x8000, RZ, 0xc0, !PT ;  /* 0x0000800018ff7812 */ /* 0x000fe4000780c0ff */
[----:B----4-:R-:W-:Y:S01]  /*0a00*/  @P5 LOP3.LUT R15, R15, R26, RZ, 0x3c, !PT ;  /* 0x0000001a0f0f5212 */ /* 0x010fe200078e3cff */
[----:B------:R-:W4:Y:S04]  /*0a10*/  @P3 LDG.E R24, desc[UR6][R10.64+0xe4] ;  /* 0x0000e4060a183981 */ /* 0x000f28000c1e1900 */
[----:B------:R-:W2:Y:S01]  /*0a20*/  @P6 LDG.E R26, desc[UR6][R10.64+0x118] ;  /* 0x000118060a1a6981 */ /* 0x000ea2000c1e1900 */
        /* <DEDUP_REMOVED lines=8> */
[----:B---3--:R-:W-:-:S03]  /*0ab0*/  @P2 LOP3.LUT R3, R3, R22, RZ, 0x3c, !PT ;  /* 0x0000001603032212 */ /* 0x008fc600078e3cff */
[----:B------:R-:W3:Y:S01]  /*0ac0*/  @P4 LDG.E R22, desc[UR6][R10.64+0x100] ;  /* 0x000100060a164981 */ /* 0x000ee2000c1e1900 */
[----:B--2---:R-:W-:-:S03]  /*0ad0*/  @P6 LOP3.LUT R15, R15, R26, RZ, 0x3c, !PT ;  /* 0x0000001a0f0f6212 */ /* 0x004fc600078e3cff */
[----:B------:R-:W2:Y:S01]  /*0ae0*/  @P0 LDG.E R26, desc[UR6][R10.64+0x12c] ;  /* 0x00012c060a1a0981 */ /* 0x000ea2000c1e1900 */
[----:B----4-:R-:W-:-:S03]  /*0af0*/  @P2 LOP3.LUT R2, R2, R23, RZ, 0x3c, !PT ;  /* 0x0000001702022212 */ /* 0x010fc600078e3cff */
[----:B------:R-:W4:Y:S01]  /*0b00*/  @P4 LDG.E R23, desc[UR6][R10.64+0xfc] ;  /* 0x0000fc060a174981 */ /* 0x000f22000c1e1900 */
[----:B------:R-:W-:-:S03]  /*0b10*/  @P2 LOP3.LUT R5, R5, R20, RZ, 0x3c, !PT ;  /* 0x0000001405052212 */ /* 0x000fc600078e3cff */
[----:B------:R-:W4:Y:S01]  /*0b20*/  @P4 LDG.E R20, desc[UR6][R10.64+0xf8] ;  /* 0x0000f8060a144981 */ /* 0x000f22000c1e1900 */
[----:B------:R-:W-:Y:S02]  /*0b30*/  @P3 LOP3.LUT R2, R2, R27, RZ, 0x3c, !PT ;  /* 0x0000001b02023212 */ /* 0x000fe400078e3cff */
[----:B------:R-:W-:Y:S01]  /*0b40*/  @P3 LOP3.LUT R4, R4, R25, RZ, 0x3c, !PT ;  /* 0x0000001904043212 */ /* 0x000fe200078e3cff */
[----:B------:R-:W4:Y:S01]  /*0b50*/  @P5 LDG.E R27, desc[UR6][R10.64+0x110] ;  /* 0x000110060a1b5981 */ /* 0x000f22000c1e1900 */
[----:B------:R-:W-:-:S03]  /*0b60*/  @P3 LOP3.LUT R5, R5, R24, RZ, 0x3c, !PT ;  /* 0x0000001805053212 */ /* 0x000fc600078e3cff */
[----:B------:R-:W4:Y:S04]  /*0b70*/  @P5 LDG.E R25, desc[UR6][R10.64+0x108] ;  /* 0x000108060a195981 */ /* 0x000f28000c1e1900 */
        /* <DEDUP_REMOVED lines=19> */
[----:B------:R-:W-:-:S05]  /*0cb0*/  VIADD R19, R19, 0x10 ;  /* 0x0000001013137836 */ /* 0x000fca0000000000 */
[----:B------:R-:W-:Y:S02]  /*0cc0*/  ISETP.NE.AND P1, PT, R19, 0x20, PT ;  /* 0x000000201300780c */ /* 0x000fe40003f25270 */
[----:B------:R-:W-:Y:S02]  /*0cd0*/  @P5 LOP3.LUT R3, R3, R18, RZ, 0x3c, !PT ;  /* 0x0000001203035212 */ /* 0x000fe400078e3cff */
[----:B------:R-:W-:Y:S02]  /*0ce0*/  @P6 LOP3.LUT R4, R4, R21, RZ, 0x3c, !PT ;  /* 0x0000001504046212 */ /* 0x000fe400078e3cff */
[----:B---3--:R-:W-:-:S04]  /*0cf0*/  @P6 LOP3.LUT R3, R3, R22, RZ, 0x3c, !PT ;  /* 0x0000001603036212 */ /* 0x008fc800078e3cff */
[----:B--2---:R-:W-:Y:S02]  /*0d00*/  @P0 LOP3.LUT R3, R3, R26, RZ, 0x3c, !PT ;  /* 0x0000001a03030212 */ /* 0x004fe400078e3cff */
[----:B----4-:R-:W-:Y:S02]  /*0d10*/  @P6 LOP3.LUT R2, R2, R23, RZ, 0x3c, !PT ;  /* 0x0000001702026212 */ /* 0x010fe400078e3cff */
[----:B------:R-:W-:Y:S02]  /*0d20*/  @P6 LOP3.LUT R5, R5, R20, RZ, 0x3c, !PT ;  /* 0x0000001405056212 */ /* 0x000fe400078e3cff */
[----:B------:R-:W-:Y:S02]  /*0d30*/  @P0 LOP3.LUT R2, R2, R27, RZ, 0x3c, !PT ;  /* 0x0000001b02020212 */ /* 0x000fe400078e3cff */
[----:B------:R-:W-:Y:S02]  /*0d40*/  @P0 LOP3.LUT R4, R4, R25, RZ, 0x3c, !PT ;  /* 0x0000001904040212 */ /* 0x000fe400078e3cff */
[----:B------:R-:W-:Y:S01]  /*0d50*/  @P0 LOP3.LUT R5, R5, R24, RZ, 0x3c, !PT ;  /* 0x0000001805050212 */ /* 0x000fe200078e3cff */
[----:B------:R-:W-:Y:S06]  /*0d60*/  @P1 BRA `(.L_x_5) ;  /* 0xfffffff400481947 */ /* 0x000fec000383ffff */
[----:B------:R-:W-:-:S05]  /*0d70*/  VIADD R17, R17, 0x1 ;  /* 0x0000000111117836 */ /* 0x000fca0000000000 */
[----:B------:R-:W-:-:S13]  /*0d80*/  ISETP.NE.AND P0, PT, R17, 0x5, PT ;  /* 0x000000051100780c */ /* 0x000fda0003f05270 */
[----:B------:R-:W-:Y:S05]  /*0d90*/  @P0 BRA `(.L_x_6) ;  /* 0xfffffff400300947 */ /* 0x000fea000383ffff */
[----:B------:R0:W-:Y:S01]  /*0da0*/  STG.E.64 desc[UR6][R6.64+0x8], R4 ;  /* 0x0000080406007986 */ /* 0x0001e2000c101b06 */
[----:B------:R-:W-:Y:S01]  /*0db0*/  VIADD R14, R14, 0x1 ;  /* 0x000000010e0e7836 */ /* 0x000fe20000000000 */
[----:B------:R-:W-:Y:S02]  /*0dc0*/  LOP3.LUT R11, R13, 0x3, RZ, 0xc0, !PT ;  /* 0x000000030d0b7812 */ /* 0x000fe400078ec0ff */
[----:B------:R0:W-:Y:S02]  /*0dd0*/  STG.E.64 desc[UR6][R6.64+0x10], R2 ;  /* 0x0000100206007986 */ /* 0x0001e4000c101b06 */
[----:B------:R-:W-:Y:S02]  /*0de0*/  ISETP.GE.U32.AND P0, PT, R14, R11, PT ;  /* 0x0000000b0e00720c */ /* 0x000fe40003f06070 */
[----:B------:R0:W-:Y:S11]  /*0df0*/  STG.E desc[UR6][R6.64+0x4], R15 ;  /* 0x0000040f06007986 */ /* 0x0001f6000c101906 */
[----:B------:R-:W-:Y:S05]  /*0e00*/  @!P0 BRA `(.L_x_7) ;  /* 0xfffffff400048947 */ /* 0x000fea000383ffff */
.L_x_4:
[----:B------:R-:W-:Y:S05]  /*0e10*/  BSYNC.RECONVERGENT B1 ;  /* 0x0000000000017941 */ /* 0x000fea0003800200 */
.L_x_3:
[C---:B------:R-:W-:Y:S01]  /*0e20*/  ISETP.GT.U32.AND P0, PT, R13.reuse, 0x3, PT ;  /* 0x000000030d00780c */ /* 0x040fe20003f04070 */
[----:B------:R-:W-:Y:S01]  /*0e30*/  VIADD R12, R12, 0x1 ;  /* 0x000000010c0c7836 */ /* 0x000fe20000000000 */
[--C-:B------:R-:W-:Y:S02]  /*0e40*/  SHF.R.U64 R13, R13, 0x2, R0.reuse ;  /* 0x000000020d0d7819 */ /* 0x100fe40000001200 */
[----:B------:R-:W-:Y:S02]  /*0e50*/  ISETP.GT.U32.AND.EX P0, PT, R0, RZ, PT, P0 ;  /* 0x000000ff0000720c */ /* 0x000fe40003f04100 */
[----:B------:R-:W-:-:S11]  /*0e60*/  SHF.R.U32.HI R0, RZ, 0x2, R0 ;  /* 0x00000002ff007819 */ /* 0x000fd60000011600 */
[----:B------:R-:W-:Y:S05]  /*0e70*/  @P0 BRA `(.L_x_8) ;  /* 0xfffffff000c80947 */ /* 0x000fea000383ffff */
.L_x_2:
[----:B------:R-:W-:Y:S05]  /*0e80*/  BSYNC.RECONVERGENT B0 ;  /* 0x0000000000007941 */ /* 0x000fea0003800200 */
.L_x_1:
[----:B------:R-:W-:Y:S04]  /*0e90*/  STG.E.64 desc[UR6][R6.64+0x18], RZ ;  /* 0x000018ff06007986 */ /* 0x000fe8000c101b06 */
[----:B------:R-:W-:Y:S04]  /*0ea0*/  STG.E desc[UR6][R6.64+0x20], RZ ;  /* 0x000020ff06007986 */ /* 0x000fe8000c101906 */
[----:B------:R-:W-:Y:S01]  /*0eb0*/  STG.E.64 desc[UR6][R6.64+0x28], RZ ;  /* 0x000028ff06007986 */ /* 0x000fe2000c101b06 */
[----:B------:R-:W-:Y:S05]  /*0ec0*/  EXIT ;  /* 0x000000000000794d */ /* 0x000fea0003800000 */
.L_x_9:
        /* <DEDUP_REMOVED lines=11> */
.L_x_11:


//--------------------- .nv.global.init           --------------------------
	.section	.nv.global.init,"aw",@progbits
	.align	4
.nv.global.init:
	.type		mrg32k3aM1SubSeq,@object
	.size		mrg32k3aM1SubSeq,(mrg32k3aM2SubSeq - mrg32k3aM1SubSeq)
mrg32k3aM1SubSeq:
        /*0000*/ 	.byte	0x0b, 0xcc, 0xee, 0x04, 0x73, 0x29, 0x8b, 0x6f, 0xf6, 0x53, 0x03, 0xf6, 0x23, 0xf6, 0xea, 0xda
        /* <DEDUP_REMOVED lines=125> */
	.type		mrg32k3aM2SubSeq,@object
	.size		mrg32k3aM2SubSeq,(mrg32k3aM1 - mrg32k3aM2SubSeq)
mrg32k3aM2SubSeq:
        /* <DEDUP_REMOVED lines=126> */
	.type		mrg32k3aM1,@object
	.size		mrg32k3aM1,(mrg32k3aM1Seq - mrg32k3aM1)
mrg32k3aM1:
        /* <DEDUP_REMOVED lines=144> */
	.type		mrg32k3aM1Seq,@object
	.size		mrg32k3aM1Seq,(mrg32k3aM2 - mrg32k3aM1Seq)
mrg32k3aM1Seq:
        /* <DEDUP_REMOVED lines=144> */
	.type		mrg32k3aM2,@object
	.size		mrg32k3aM2,(mrg32k3aM2Seq - mrg32k3aM2)
mrg32k3aM2:
        /* <DEDUP_REMOVED lines=144> */
	.type		mrg32k3aM2Seq,@object
	.size		mrg32k3aM2Seq,(precalc_xorwow_matrix - mrg32k3aM2Seq)
mrg32k3aM2Seq:
        /* <DEDUP_REMOVED lines=144> */
	.type		precalc_xorwow_matrix,@object
	.size		precalc_xorwow_matrix,(precalc_xorwow_offset_matrix - precalc_xorwow_matrix)
precalc_xorwow_matrix:
        /* <DEDUP_REMOVED lines=6400> */
	.type		precalc_xorwow_offset_matrix,@object
	.size		precalc_xorwow_offset_matrix,(.L_1 - precalc_xorwow_offset_matrix)
precalc_xorwow_offset_matrix:
        /* <DEDUP_REMOVED lines=6400> */
.L_1:


//--------------------- .nv.shared.reserved.0     --------------------------
	.section	.nv.shared.reserved.0,"aw",@nobits
	.weak		__nv_reservedSMEM_offset_0_alias
	.size		__nv_reservedSMEM_offset_0_alias, 0, 64
	.other		__nv_reservedSMEM_offset_0_alias,@"STO_CUDA_RESERVED_SHARED STV_DEFAULT"
__nv_reservedSMEM_offset_0_alias:
	.zero		0
	.zero		64


//--------------------- .nv.constant0._Z8testRandPfP17curandStateXORWOW --------------------------
	.section	.nv.constant0._Z8testRandPfP17curandStateXORWOW,"a",@progbits
	.sectionflags	@""
	.align	4
.nv.constant0._Z8testRandPfP17curandStateXORWOW:
	.zero		912


//--------------------- .nv.constant0._Z6GSrandP17curandStateXORWOWj --------------------------
	.section	.nv.constant0._Z6GSrandP17curandStateXORWOWj,"a",@progbits
	.sectionflags	@""
	.align	4
.nv.constant0._Z6GSrandP17curandStateXORWOWj:
	.zero		908


//--------------------- SYMBOLS --------------------------

	.type		.nv.reservedSmem.offset0,@object
	.size		.nv.reservedSmem.offset0,0x4
